//
// Generated by NVIDIA NVVM Compiler
//
// Compiler Build ID: CL-36424714
// Cuda compilation tools, release 13.0, V13.0.88
// Based on NVVM 20.0.0
//

.version 9.0
.target sm_100
.address_size 64

	// .globl	_Z10__autocorrP6float2S0_ii

.visible .entry _Z10__autocorrP6float2S0_ii(
	.param .u64 .ptr .align 1 _Z10__autocorrP6float2S0_ii_param_0,
	.param .u64 .ptr .align 1 _Z10__autocorrP6float2S0_ii_param_1,
	.param .u32 _Z10__autocorrP6float2S0_ii_param_2,
	.param .u32 _Z10__autocorrP6float2S0_ii_param_3
)
{
	.reg .pred 	%p<7>;
	.reg .b32 	%r<31>;
	.reg .b32 	%f<60>;
	.reg .b64 	%rd<15>;

	ld.param.u64 	%rd4, [_Z10__autocorrP6float2S0_ii_param_0];
	ld.param.u64 	%rd3, [_Z10__autocorrP6float2S0_ii_param_1];
	ld.param.u32 	%r13, [_Z10__autocorrP6float2S0_ii_param_2];
	ld.param.u32 	%r12, [_Z10__autocorrP6float2S0_ii_param_3];
	cvta.to.global.u64 	%rd1, %rd4;
	mov.u32 	%r14, %tid.x;
	mov.u32 	%r15, %ntid.x;
	mov.u32 	%r16, %ctaid.x;
	mad.lo.s32 	%r29, %r15, %r16, %r14;
	mul.lo.s32 	%r2, %r12, %r13;
	setp.ge.s32 	%p1, %r29, %r2;
	@%p1 bra 	$L__BB0_7;
	cvta.to.global.u64 	%rd5, %rd3;
	mul.wide.s32 	%rd6, %r29, 8;
	add.s64 	%rd2, %rd5, %rd6;
	ld.global.v2.f32 	{%f57, %f56}, [%rd2];
	add.s32 	%r17, %r29, %r12;
	max.s32 	%r18, %r2, %r17;
	setp.lt.s32 	%p2, %r17, %r2;
	selp.u32 	%r19, 1, 0, %p2;
	add.s32 	%r20, %r17, %r19;
	sub.s32 	%r21, %r18, %r20;
	div.u32 	%r22, %r21, %r12;
	add.s32 	%r3, %r22, %r19;
	and.b32  	%r23, %r3, 3;
	setp.eq.s32 	%p3, %r23, 3;
	@%p3 bra 	$L__BB0_4;
	add.s32 	%r24, %r3, 1;
	and.b32  	%r25, %r24, 3;
	neg.s32 	%r27, %r25;
$L__BB0_3:
	.pragma "nounroll";
	mul.wide.s32 	%rd7, %r29, 8;
	add.s64 	%rd8, %rd1, %rd7;
	ld.global.v2.f32 	{%f13, %f14}, [%rd8];
	mul.f32 	%f15, %f14, %f14;
	fma.rn.f32 	%f16, %f13, %f13, %f15;
	add.f32 	%f57, %f57, %f16;
	st.global.f32 	[%rd2], %f57;
	ld.global.f32 	%f17, [%rd8];
	mul.f32 	%f18, %f14, %f17;
	sub.f32 	%f19, %f18, %f18;
	add.f32 	%f56, %f56, %f19;
	st.global.f32 	[%rd2+4], %f56;
	add.s32 	%r29, %r29, %r12;
	add.s32 	%r27, %r27, 1;
	setp.ne.s32 	%p4, %r27, 0;
	@%p4 bra 	$L__BB0_3;
$L__BB0_4:
	setp.lt.u32 	%p5, %r3, 3;
	@%p5 bra 	$L__BB0_7;
	mul.wide.s32 	%rd11, %r12, 8;
	shl.b32 	%r26, %r12, 2;
$L__BB0_6:
	mul.wide.s32 	%rd9, %r29, 8;
	add.s64 	%rd10, %rd1, %rd9;
	ld.global.v2.f32 	{%f20, %f21}, [%rd10];
	mul.f32 	%f22, %f21, %f21;
	fma.rn.f32 	%f23, %f20, %f20, %f22;
	add.f32 	%f24, %f57, %f23;
	st.global.f32 	[%rd2], %f24;
	ld.global.f32 	%f25, [%rd10];
	mul.f32 	%f26, %f21, %f25;
	sub.f32 	%f27, %f26, %f26;
	add.f32 	%f28, %f56, %f27;
	st.global.f32 	[%rd2+4], %f28;
	add.s64 	%rd12, %rd10, %rd11;
	ld.global.v2.f32 	{%f29, %f30}, [%rd12];
	mul.f32 	%f31, %f30, %f30;
	fma.rn.f32 	%f32, %f29, %f29, %f31;
	add.f32 	%f33, %f24, %f32;
	st.global.f32 	[%rd2], %f33;
	ld.global.f32 	%f34, [%rd12];
	mul.f32 	%f35, %f30, %f34;
	sub.f32 	%f36, %f35, %f35;
	add.f32 	%f37, %f28, %f36;
	st.global.f32 	[%rd2+4], %f37;
	add.s64 	%rd13, %rd12, %rd11;
	ld.global.v2.f32 	{%f38, %f39}, [%rd13];
	mul.f32 	%f40, %f39, %f39;
	fma.rn.f32 	%f41, %f38, %f38, %f40;
	add.f32 	%f42, %f33, %f41;
	st.global.f32 	[%rd2], %f42;
	ld.global.f32 	%f43, [%rd13];
	mul.f32 	%f44, %f39, %f43;
	sub.f32 	%f45, %f44, %f44;
	add.f32 	%f46, %f37, %f45;
	st.global.f32 	[%rd2+4], %f46;
	add.s64 	%rd14, %rd13, %rd11;
	ld.global.v2.f32 	{%f47, %f48}, [%rd14];
	mul.f32 	%f49, %f48, %f48;
	fma.rn.f32 	%f50, %f47, %f47, %f49;
	add.f32 	%f57, %f42, %f50;
	st.global.f32 	[%rd2], %f57;
	ld.global.f32 	%f51, [%rd14];
	mul.f32 	%f52, %f48, %f51;
	sub.f32 	%f53, %f52, %f52;
	add.f32 	%f56, %f46, %f53;
	st.global.f32 	[%rd2+4], %f56;
	add.s32 	%r29, %r26, %r29;
	setp.lt.s32 	%p6, %r29, %r2;
	@%p6 bra 	$L__BB0_6;
$L__BB0_7:
	ret;

}
	// .globl	_Z11__crosscorrP6float2S0_S0_ii
.visible .entry _Z11__crosscorrP6float2S0_S0_ii(
	.param .u64 .ptr .align 1 _Z11__crosscorrP6float2S0_S0_ii_param_0,
	.param .u64 .ptr .align 1 _Z11__crosscorrP6float2S0_S0_ii_param_1,
	.param .u64 .ptr .align 1 _Z11__crosscorrP6float2S0_S0_ii_param_2,
	.param .u32 _Z11__crosscorrP6float2S0_S0_ii_param_3,
	.param .u32 _Z11__crosscorrP6float2S0_S0_ii_param_4
)
{
	.reg .pred 	%p<7>;
	.reg .b32 	%r<31>;
	.reg .b32 	%f<80>;
	.reg .b64 	%rd<22>;

	ld.param.u64 	%rd5, [_Z11__crosscorrP6float2S0_S0_ii_param_0];
	ld.param.u64 	%rd6, [_Z11__crosscorrP6float2S0_S0_ii_param_1];
	ld.param.u64 	%rd4, [_Z11__crosscorrP6float2S0_S0_ii_param_2];
	ld.param.u32 	%r13, [_Z11__crosscorrP6float2S0_S0_ii_param_3];
	ld.param.u32 	%r12, [_Z11__crosscorrP6float2S0_S0_ii_param_4];
	cvta.to.global.u64 	%rd1, %rd6;
	cvta.to.global.u64 	%rd2, %rd5;
	mov.u32 	%r14, %tid.x;
	mov.u32 	%r15, %ntid.x;
	mov.u32 	%r16, %ctaid.x;
	mad.lo.s32 	%r29, %r15, %r16, %r14;
	mul.lo.s32 	%r2, %r12, %r13;
	setp.ge.s32 	%p1, %r29, %r2;
	@%p1 bra 	$L__BB1_7;
	cvta.to.global.u64 	%rd7, %rd4;
	mul.wide.s32 	%rd8, %r29, 8;
	add.s64 	%rd3, %rd7, %rd8;
	ld.global.v2.f32 	{%f77, %f76}, [%rd3];
	add.s32 	%r17, %r29, %r12;
	max.s32 	%r18, %r2, %r17;
	setp.lt.s32 	%p2, %r17, %r2;
	selp.u32 	%r19, 1, 0, %p2;
	add.s32 	%r20, %r17, %r19;
	sub.s32 	%r21, %r18, %r20;
	div.u32 	%r22, %r21, %r12;
	add.s32 	%r3, %r22, %r19;
	and.b32  	%r23, %r3, 3;
	setp.eq.s32 	%p3, %r23, 3;
	@%p3 bra 	$L__BB1_4;
	add.s32 	%r24, %r3, 1;
	and.b32  	%r25, %r24, 3;
	neg.s32 	%r27, %r25;
$L__BB1_3:
	.pragma "nounroll";
	mul.wide.s32 	%rd9, %r29, 8;
	add.s64 	%rd10, %rd1, %rd9;
	add.s64 	%rd11, %rd2, %rd9;
	ld.global.v2.f32 	{%f13, %f14}, [%rd11];
	ld.global.v2.f32 	{%f15, %f16}, [%rd10];
	mul.f32 	%f17, %f14, %f16;
	fma.rn.f32 	%f18, %f13, %f15, %f17;
	add.f32 	%f77, %f77, %f18;
	st.global.f32 	[%rd3], %f77;
	ld.global.f32 	%f19, [%rd10];
	mul.f32 	%f20, %f14, %f19;
	ld.global.f32 	%f21, [%rd11];
	mul.f32 	%f22, %f21, %f16;
	sub.f32 	%f23, %f20, %f22;
	add.f32 	%f76, %f76, %f23;
	st.global.f32 	[%rd3+4], %f76;
	add.s32 	%r29, %r29, %r12;
	add.s32 	%r27, %r27, 1;
	setp.ne.s32 	%p4, %r27, 0;
	@%p4 bra 	$L__BB1_3;
$L__BB1_4:
	setp.lt.u32 	%p5, %r3, 3;
	@%p5 bra 	$L__BB1_7;
	mul.wide.s32 	%rd15, %r12, 8;
	shl.b32 	%r26, %r12, 2;
$L__BB1_6:
	mul.wide.s32 	%rd12, %r29, 8;
	add.s64 	%rd13, %rd2, %rd12;
	ld.global.v2.f32 	{%f24, %f25}, [%rd13];
	add.s64 	%rd14, %rd1, %rd12;
	ld.global.v2.f32 	{%f26, %f27}, [%rd14];
	mul.f32 	%f28, %f25, %f27;
	fma.rn.f32 	%f29, %f24, %f26, %f28;
	add.f32 	%f30, %f77, %f29;
	st.global.f32 	[%rd3], %f30;
	ld.global.f32 	%f31, [%rd14];
	mul.f32 	%f32, %f25, %f31;
	ld.global.f32 	%f33, [%rd13];
	mul.f32 	%f34, %f33, %f27;
	sub.f32 	%f35, %f32, %f34;
	add.f32 	%f36, %f76, %f35;
	st.global.f32 	[%rd3+4], %f36;
	add.s64 	%rd16, %rd13, %rd15;
	ld.global.v2.f32 	{%f37, %f38}, [%rd16];
	add.s64 	%rd17, %rd14, %rd15;
	ld.global.v2.f32 	{%f39, %f40}, [%rd17];
	mul.f32 	%f41, %f38, %f40;
	fma.rn.f32 	%f42, %f37, %f39, %f41;
	add.f32 	%f43, %f30, %f42;
	st.global.f32 	[%rd3], %f43;
	ld.global.f32 	%f44, [%rd17];
	mul.f32 	%f45, %f38, %f44;
	ld.global.f32 	%f46, [%rd16];
	mul.f32 	%f47, %f46, %f40;
	sub.f32 	%f48, %f45, %f47;
	add.f32 	%f49, %f36, %f48;
	st.global.f32 	[%rd3+4], %f49;
	add.s64 	%rd18, %rd16, %rd15;
	ld.global.v2.f32 	{%f50, %f51}, [%rd18];
	add.s64 	%rd19, %rd17, %rd15;
	ld.global.v2.f32 	{%f52, %f53}, [%rd19];
	mul.f32 	%f54, %f51, %f53;
	fma.rn.f32 	%f55, %f50, %f52, %f54;
	add.f32 	%f56, %f43, %f55;
	st.global.f32 	[%rd3], %f56;
	ld.global.f32 	%f57, [%rd19];
	mul.f32 	%f58, %f51, %f57;
	ld.global.f32 	%f59, [%rd18];
	mul.f32 	%f60, %f59, %f53;
	sub.f32 	%f61, %f58, %f60;
	add.f32 	%f62, %f49, %f61;
	st.global.f32 	[%rd3+4], %f62;
	add.s64 	%rd20, %rd18, %rd15;
	ld.global.v2.f32 	{%f63, %f64}, [%rd20];
	add.s64 	%rd21, %rd19, %rd15;
	ld.global.v2.f32 	{%f65, %f66}, [%rd21];
	mul.f32 	%f67, %f64, %f66;
	fma.rn.f32 	%f68, %f63, %f65, %f67;
	add.f32 	%f77, %f56, %f68;
	st.global.f32 	[%rd3], %f77;
	ld.global.f32 	%f69, [%rd21];
	mul.f32 	%f70, %f64, %f69;
	ld.global.f32 	%f71, [%rd20];
	mul.f32 	%f72, %f71, %f66;
	sub.f32 	%f73, %f70, %f72;
	add.f32 	%f76, %f62, %f73;
	st.global.f32 	[%rd3+4], %f76;
	add.s32 	%r29, %r26, %r29;
	setp.lt.s32 	%p6, %r29, %r2;
	@%p6 bra 	$L__BB1_6;
$L__BB1_7:
	ret;

}


// ===== COMPILED SASS (sm_100) =====

	.target	sm_100

	.elftype	@"ET_EXEC"


//--------------------- .note.nv.tkinfo           --------------------------
	.section	.note.nv.tkinfo,"",@"SHT_NOTE"
	.sectionflags	@"SHF_NOTE_NV_TKINFO"
	.tkinfo
        /*0018*/ 	.word	0x00000002
        /*0030*/ 	.string	""
        /*0030*/ 	.string	"ptxas"
        /*0030*/ 	.string	"Cuda compilation tools, release 13.0, V13.0.88"
        /*0030*/ 	.string	"Build cuda_13.0.r13.0/compiler.36424714_0"
        /*0030*/ 	.string	"-arch sm_100 -m 64 "



//--------------------- .note.nv.cuinfo           --------------------------
	.section	.note.nv.cuinfo,"",@"SHT_NOTE"
	.sectionflags	@"SHF_NOTE_NV_CUINFO"
        /*0018*/ 	.short	0x0002
        /*001a*/ 	.short	0x0064
        /*001c*/ 	.short	0x0082
	.zero		2


//--------------------- .nv.info                  --------------------------
	.section	.nv.info,"",@"SHT_CUDA_INFO"
	.align	4


	//----- nvinfo : EIATTR_REGCOUNT
	.align		4
        /*0000*/ 	.byte	0x04, 0x2f
        /*0002*/ 	.short	(.L_1 - .L_0)
	.align		4
.L_0:
        /*0004*/ 	.word	index@(_Z10__autocorrP6float2S0_ii)
        /*0008*/ 	.word	0x00000016


	//----- nvinfo : EIATTR_FRAME_SIZE
	.align		4
.L_1:
        /*000c*/ 	.byte	0x04, 0x11
        /*000e*/ 	.short	(.L_3 - .L_2)
	.align		4
.L_2:
        /*0010*/ 	.word	index@(_Z10__autocorrP6float2S0_ii)
        /*0014*/ 	.word	0x00000000


	//----- nvinfo : EIATTR_REGCOUNT
	.align		4
.L_3:
        /*0018*/ 	.byte	0x04, 0x2f
        /*001a*/ 	.short	(.L_5 - .L_4)
	.align		4
.L_4:
        /*001c*/ 	.word	index@(_Z11__crosscorrP6float2S0_S0_ii)
        /*0020*/ 	.word	0x0000001a


	//----- nvinfo : EIATTR_FRAME_SIZE
	.align		4
.L_5:
        /*0024*/ 	.byte	0x04, 0x11
        /*0026*/ 	.short	(.L_7 - .L_6)
	.align		4
.L_6:
        /*0028*/ 	.word	index@(_Z11__crosscorrP6float2S0_S0_ii)
        /*002c*/ 	.word	0x00000000


	//----- nvinfo : EIATTR_MIN_STACK_SIZE
	.align		4
.L_7:
        /*0030*/ 	.byte	0x04, 0x12
        /*0032*/ 	.short	(.L_9 - .L_8)
	.align		4
.L_8:
        /*0034*/ 	.word	index@(_Z11__crosscorrP6float2S0_S0_ii)
        /*0038*/ 	.word	0x00000000


	//----- nvinfo : EIATTR_MIN_STACK_SIZE
	.align		4
.L_9:
        /*003c*/ 	.byte	0x04, 0x12
        /*003e*/ 	.short	(.L_11 - .L_10)
	.align		4
.L_10:
        /*0040*/ 	.word	index@(_Z10__autocorrP6float2S0_ii)
        /*0044*/ 	.word	0x00000000
.L_11:


//--------------------- .nv.compat                --------------------------
	.section	.nv.compat,"",@"SHT_CUDA_COMPAT_INFO"
	.align	4
        /*0000*/ 	.byte	0x02, 0x09, 0x00, 0x00, 0x02, 0x02, 0x01, 0x00, 0x02, 0x05, 0x05, 0x00, 0x03, 0x07, 0x01, 0x01
        /*0010*/ 	.byte	0x02, 0x03, 0x00, 0x00, 0x02, 0x06, 0x01, 0x00, 0x04, 0x0b, 0x08, 0x00, 0x09, 0x00, 0x00, 0x00
        /*0020*/ 	.byte	0x00, 0x00, 0x00, 0x00


//--------------------- .nv.info._Z11__crosscorrP6float2S0_S0_ii --------------------------
	.section	.nv.info._Z11__crosscorrP6float2S0_S0_ii,"",@"SHT_CUDA_INFO"
	.sectionflags	@""
	.align	4


	//----- nvinfo : EIATTR_CUDA_API_VERSION
	.align		4
        /*0000*/ 	.byte	0x04, 0x37
        /*0002*/ 	.short	(.L_13 - .L_12)
.L_12:
        /*0004*/ 	.word	0x00000082


	//----- nvinfo : EIATTR_KPARAM_INFO
	.align		4
.L_13:
        /*0008*/ 	.byte	0x04, 0x17
        /*000a*/ 	.short	(.L_15 - .L_14)
.L_14:
        /*000c*/ 	.word	0x00000000
        /*0010*/ 	.short	0x0004
        /*0012*/ 	.short	0x001c
        /*0014*/ 	.byte	0x00, 0xf0, 0x11, 0x00


	//----- nvinfo : EIATTR_KPARAM_INFO
	.align		4
.L_15:
        /*0018*/ 	.byte	0x04, 0x17
        /*001a*/ 	.short	(.L_17 - .L_16)
.L_16:
        /*001c*/ 	.word	0x00000000
        /*0020*/ 	.short	0x0003
        /*0022*/ 	.short	0x0018
        /*0024*/ 	.byte	0x00, 0xf0, 0x11, 0x00


	//----- nvinfo : EIATTR_KPARAM_INFO
	.align		4
.L_17:
        /*0028*/ 	.byte	0x04, 0x17
        /*002a*/ 	.short	(.L_19 - .L_18)
.L_18:
        /*002c*/ 	.word	0x00000000
        /*0030*/ 	.short	0x0002
        /*0032*/ 	.short	0x0010
        /*0034*/ 	.byte	0x00, 0xf5, 0x21, 0x00


	//----- nvinfo : EIATTR_KPARAM_INFO
	.align		4
.L_19:
        /*0038*/ 	.byte	0x04, 0x17
        /*003a*/ 	.short	(.L_21 - .L_20)
.L_20:
        /*003c*/ 	.word	0x00000000
        /*0040*/ 	.short	0x0001
        /*0042*/ 	.short	0x0008
        /*0044*/ 	.byte	0x00, 0xf5, 0x21, 0x00


	//----- nvinfo : EIATTR_KPARAM_INFO
	.align		4
.L_21:
        /*0048*/ 	.byte	0x04, 0x17
        /*004a*/ 	.short	(.L_23 - .L_22)
.L_22:
        /*004c*/ 	.word	0x00000000
        /*0050*/ 	.short	0x0000
        /*0052*/ 	.short	0x0000
        /*0054*/ 	.byte	0x00, 0xf5, 0x21, 0x00


	//----- nvinfo : EIATTR_SPARSE_MMA_MASK
	.align		4
.L_23:
        /*0058*/ 	.byte	0x03, 0x50
        /*005a*/ 	.short	0x0000


	//----- nvinfo : EIATTR_MAXREG_COUNT
	.align		4
        /*005c*/ 	.byte	0x03, 0x1b
        /*005e*/ 	.short	0x00ff


	//----- nvinfo : EIATTR_MERCURY_ISA_VERSION
	.align		4
        /*0060*/ 	.byte	0x03, 0x5f
        /*0062*/ 	.short	0x0101


	//----- nvinfo : EIATTR_VRC_CTA_INIT_COUNT
	.align		4
        /*0064*/ 	.byte	0x02, 0x4a
	.zero		1
	.zero		1


	//----- nvinfo : EIATTR_EXIT_INSTR_OFFSETS
	.align		4
        /*0068*/ 	.byte	0x04, 0x1c
        /*006a*/ 	.short	(.L_25 - .L_24)


	//   ....[0]....
.L_24:
        /*006c*/ 	.word	0x00000080


	//   ....[1]....
        /*0070*/ 	.word	0x00000420


	//   ....[2]....
        /*0074*/ 	.word	0x00000800


	//----- nvinfo : EIATTR_CRS_STACK_SIZE
	.align		4
.L_25:
        /*0078*/ 	.byte	0x04, 0x1e
        /*007a*/ 	.short	(.L_27 - .L_26)
.L_26:
        /*007c*/ 	.word	0x00000000


	//----- nvinfo : EIATTR_CBANK_PARAM_SIZE
	.align		4
.L_27:
        /*0080*/ 	.byte	0x03, 0x19
        /*0082*/ 	.short	0x0020


	//----- nvinfo : EIATTR_PARAM_CBANK
	.align		4
        /*0084*/ 	.byte	0x04, 0x0a
        /*0086*/ 	.short	(.L_29 - .L_28)
	.align		4
.L_28:
        /*0088*/ 	.word	index@(.nv.constant0._Z11__crosscorrP6float2S0_S0_ii)
        /*008c*/ 	.short	0x0380
        /*008e*/ 	.short	0x0020


	//----- nvinfo : EIATTR_SW_WAR
	.align		4
.L_29:
        /*0090*/ 	.byte	0x04, 0x36
        /*0092*/ 	.short	(.L_31 - .L_30)
.L_30:
        /*0094*/ 	.word	0x00000008
.L_31:


//--------------------- .nv.info._Z10__autocorrP6float2S0_ii --------------------------
	.section	.nv.info._Z10__autocorrP6float2S0_ii,"",@"SHT_CUDA_INFO"
	.sectionflags	@""
	.align	4


	//----- nvinfo : EIATTR_CUDA_API_VERSION
	.align		4
        /*0000*/ 	.byte	0x04, 0x37
        /*0002*/ 	.short	(.L_33 - .L_32)
.L_32:
        /*0004*/ 	.word	0x00000082


	//----- nvinfo : EIATTR_KPARAM_INFO
	.align		4
.L_33:
        /*0008*/ 	.byte	0x04, 0x17
        /*000a*/ 	.short	(.L_35 - .L_34)
.L_34:
        /*000c*/ 	.word	0x00000000
        /*0010*/ 	.short	0x0003
        /*0012*/ 	.short	0x0014
        /*0014*/ 	.byte	0x00, 0xf0, 0x11, 0x00


	//----- nvinfo : EIATTR_KPARAM_INFO
	.align		4
.L_35:
        /*0018*/ 	.byte	0x04, 0x17
        /*001a*/ 	.short	(.L_37 - .L_36)
.L_36:
        /*001c*/ 	.word	0x00000000
        /*0020*/ 	.short	0x0002
        /*0022*/ 	.short	0x0010
        /*0024*/ 	.byte	0x00, 0xf0, 0x11, 0x00


	//----- nvinfo : EIATTR_KPARAM_INFO
	.align		4
.L_37:
        /*0028*/ 	.byte	0x04, 0x17
        /*002a*/ 	.short	(.L_39 - .L_38)
.L_38:
        /*002c*/ 	.word	0x00000000
        /*0030*/ 	.short	0x0001
        /*0032*/ 	.short	0x0008
        /*0034*/ 	.byte	0x00, 0xf5, 0x21, 0x00


	//----- nvinfo : EIATTR_KPARAM_INFO
	.align		4
.L_39:
        /*0038*/ 	.byte	0x04, 0x17
        /*003a*/ 	.short	(.L_41 - .L_40)
.L_40:
        /*003c*/ 	.word	0x00000000
        /*0040*/ 	.short	0x0000
        /*0042*/ 	.short	0x0000
        /*0044*/ 	.byte	0x00, 0xf5, 0x21, 0x00


	//----- nvinfo : EIATTR_SPARSE_MMA_MASK
	.align		4
.L_41:
        /*0048*/ 	.byte	0x03, 0x50
        /*004a*/ 	.short	0x0000


	//----- nvinfo : EIATTR_MAXREG_COUNT
	.align		4
        /*004c*/ 	.byte	0x03, 0x1b
        /*004e*/ 	.short	0x00ff


	//----- nvinfo : EIATTR_MERCURY_ISA_VERSION
	.align		4
        /*0050*/ 	.byte	0x03, 0x5f
        /*0052*/ 	.short	0x0101


	//----- nvinfo : EIATTR_VRC_CTA_INIT_COUNT
	.align		4
        /*0054*/ 	.byte	0x02, 0x4a
	.zero		1
	.zero		1


	//----- nvinfo : EIATTR_EXIT_INSTR_OFFSETS
	.align		4
        /*0058*/ 	.byte	0x04, 0x1c
        /*005a*/ 	.short	(.L_43 - .L_42)


	//   ....[0]....
.L_42:
        /*005c*/ 	.word	0x00000080


	//   ....[1]....
        /*0060*/ 	.word	0x000003f0


	//   ....[2]....
        /*0064*/ 	.word	0x000006f0


	//----- nvinfo : EIATTR_CRS_STACK_SIZE
	.align		4
.L_43:
        /*0068*/ 	.byte	0x04, 0x1e
        /*006a*/ 	.short	(.L_45 - .L_44)
.L_44:
        /*006c*/ 	.word	0x00000000


	//----- nvinfo : EIATTR_CBANK_PARAM_SIZE
	.align		4
.L_45:
        /*0070*/ 	.byte	0x03, 0x19
        /*0072*/ 	.short	0x0018


	//----- nvinfo : EIATTR_PARAM_CBANK
	.align		4
        /*0074*/ 	.byte	0x04, 0x0a
        /*0076*/ 	.short	(.L_47 - .L_46)
	.align		4
.L_46:
        /*0078*/ 	.word	index@(.nv.constant0._Z10__autocorrP6float2S0_ii)
        /*007c*/ 	.short	0x0380
        /*007e*/ 	.short	0x0018


	//----- nvinfo : EIATTR_SW_WAR
	.align		4
.L_47:
        /*0080*/ 	.byte	0x04, 0x36
        /*0082*/ 	.short	(.L_49 - .L_48)
.L_48:
        /*0084*/ 	.word	0x00000008
.L_49:


//--------------------- .nv.callgraph             --------------------------
	.section	.nv.callgraph,"",@"SHT_CUDA_CALLGRAPH"
	.align	4
	.sectionentsize	8
	.align		4
        /*0000*/ 	.word	0x00000000
	.align		4
        /*0004*/ 	.word	0xffffffff
	.align		4
        /*0008*/ 	.word	0x00000000
	.align		4
        /*000c*/ 	.word	0xfffffffe
	.align		4
        /*0010*/ 	.word	0x00000000
	.align		4
        /*0014*/ 	.word	0xfffffffd
	.align		4
        /*0018*/ 	.word	0x00000000
	.align		4
        /*001c*/ 	.word	0xfffffffc


//--------------------- .text._Z11__crosscorrP6float2S0_S0_ii --------------------------
	.section	.text._Z11__crosscorrP6float2S0_S0_ii,"ax",@progbits
	.align	128
        .global         _Z11__crosscorrP6float2S0_S0_ii
        .type           _Z11__crosscorrP6float2S0_S0_ii,@function
        .size           _Z11__crosscorrP6float2S0_S0_ii,(.L_x_10 - _Z11__crosscorrP6float2S0_S0_ii)
        .other          _Z11__crosscorrP6float2S0_S0_ii,@"STO_CUDA_ENTRY STV_DEFAULT"
_Z11__crosscorrP6float2S0_S0_ii:
.text._Z11__crosscorrP6float2S0_S0_ii:
[----:B------:R-:W-:Y:S01]  /*0000*/  LDC R1, c[0x0][0x37c] ;  /* 0x0000df00ff017b82 */ /* 0x000fe20000000800 */
[----:B------:R-:W0:Y:S07]  /*0010*/  S2R R0, SR_TID.X ;  /* 0x0000000000007919 */ /* 0x000e2e0000002100 */
[----:B------:R-:W1:Y:S01]  /*0020*/  LDC.64 R2, c[0x0][0x398] ;  /* 0x0000e600ff027b82 */ /* 0x000e620000000a00 */
[----:B------:R-:W0:Y:S01]  /*0030*/  LDCU UR4, c[0x0][0x360] ;  /* 0x00006c00ff0477ac */ /* 0x000e220008000800 */
[----:B------:R-:W0:Y:S01]  /*0040*/  S2R R5, SR_CTAID.X ;  /* 0x0000000000057919 */ /* 0x000e220000002500 */
[----:B-1----:R-:W-:-:S02]  /*0050*/  IMAD R2, R3, R2, RZ ;  /* 0x0000000203027224 */ /* 0x002fc400078e02ff */
[----:B0-----:R-:W-:-:S05]  /*0060*/  IMAD R0, R5, UR4, R0 ;  /* 0x0000000405007c24 */ /* 0x001fca000f8e0200 */
[----:B------:R-:W-:-:S13]  /*0070*/  ISETP.GE.AND P0, PT, R0, R2, PT ;  /* 0x000000020000720c */ /* 0x000fda0003f06270 */
[----:B------:R-:W-:Y:S05]  /*0080*/  @P0 EXIT ;  /* 0x000000000000094d */ /* 0x000fea0003800000 */
[----:B------:R-:W0:Y:S01]  /*0090*/  LDC.64 R4, c[0x0][0x390] ;  /* 0x0000e400ff047b82 */ /* 0x000e220000000a00 */
[----:B------:R-:W1:Y:S01]  /*00a0*/  LDCU.64 UR4, c[0x0][0x358] ;  /* 0x00006b00ff0477ac */ /* 0x000e620008000a00 */
[----:B0-----:R-:W-:-:S05]  /*00b0*/  IMAD.WIDE R4, R0, 0x8, R4 ;  /* 0x0000000800047825 */ /* 0x001fca00078e0204 */
[----:B-1----:R0:W5:Y:S01]  /*00c0*/  LDG.E.64 R6, desc[UR4][R4.64] ;  /* 0x0000000404067981 */ /* 0x002162000c1e1b00 */
[----:B------:R-:W1:Y:S01]  /*00d0*/  I2F.U32.RP R13, R3 ;  /* 0x00000003000d7306 */ /* 0x000e620000209000 */
[----:B------:R-:W-:Y:S01]  /*00e0*/  IADD3 R11, PT, PT, R0, R3, RZ ;  /* 0x00000003000b7210 */ /* 0x000fe20007ffe0ff */
[----:B------:R-:W-:Y:S01]  /*00f0*/  BSSY.RECONVERGENT B0, `(.L_x_0) ;  /* 0x0000032000007945 */ /* 0x000fe20003800200 */
[----:B------:R-:W-:Y:S02]  /*0100*/  ISETP.NE.U32.AND P2, PT, R3, RZ, PT ;  /* 0x000000ff0300720c */ /* 0x000fe40003f45070 */
[----:B------:R-:W-:Y:S02]  /*0110*/  ISETP.GE.AND P0, PT, R11, R2, PT ;  /* 0x000000020b00720c */ /* 0x000fe40003f06270 */
[----:B------:R-:W-:Y:S01]  /*0120*/  VIMNMX R10, PT, PT, R2, R11, !PT ;  /* 0x0000000b020a7248 */ /* 0x000fe20007fe0100 */
[----:B-1----:R-:W1:Y:S02]  /*0130*/  MUFU.RCP R13, R13 ;  /* 0x0000000d000d7308 */ /* 0x002e640000001000 */
[----:B-1----:R-:W-:-:S06]  /*0140*/  IADD3 R8, PT, PT, R13, 0xffffffe, RZ ;  /* 0x0ffffffe0d087810 */ /* 0x002fcc0007ffe0ff */
[----:B------:R1:W2:Y:S02]  /*0150*/  F2I.FTZ.U32.TRUNC.NTZ R9, R8 ;  /* 0x0000000800097305 */ /* 0x0002a4000021f000 */
[----:B-1----:R-:W-:Y:S01]  /*0160*/  HFMA2 R8, -RZ, RZ, 0, 0 ;  /* 0x00000000ff087431 */ /* 0x002fe200000001ff */
[----:B--2---:R-:W-:-:S05]  /*0170*/  IADD3 R12, PT, PT, RZ, -R9, RZ ;  /* 0x80000009ff0c7210 */ /* 0x004fca0007ffe0ff */
[----:B------:R-:W-:Y:S01]  /*0180*/  IMAD R15, R12, R3, RZ ;  /* 0x000000030c0f7224 */ /* 0x000fe200078e02ff */
[----:B------:R-:W-:-:S03]  /*0190*/  SEL R12, RZ, 0x1, P0 ;  /* 0x00000001ff0c7807 */ /* 0x000fc60000000000 */
[----:B------:R-:W-:Y:S01]  /*01a0*/  IMAD.HI.U32 R9, R9, R15, R8 ;  /* 0x0000000f09097227 */ /* 0x000fe200078e0008 */
[----:B------:R-:W-:-:S05]  /*01b0*/  IADD3 R10, PT, PT, R10, -R11, -R12 ;  /* 0x8000000b0a0a7210 */ /* 0x000fca0007ffe80c */
[----:B------:R-:W-:-:S05]  /*01c0*/  IMAD.HI.U32 R9, R9, R10, RZ ;  /* 0x0000000a09097227 */ /* 0x000fca00078e00ff */
[----:B------:R-:W-:-:S05]  /*01d0*/  IADD3 R8, PT, PT, -R9, RZ, RZ ;  /* 0x000000ff09087210 */ /* 0x000fca0007ffe1ff */
[----:B------:R-:W-:-:S05]  /*01e0*/  IMAD R10, R3, R8, R10 ;  /* 0x00000008030a7224 */ /* 0x000fca00078e020a */
[----:B------:R-:W-:-:S13]  /*01f0*/  ISETP.GE.U32.AND P0, PT, R10, R3, PT ;  /* 0x000000030a00720c */ /* 0x000fda0003f06070 */
[-C--:B------:R-:W-:Y:S02]  /*0200*/  @P0 IADD3 R10, PT, PT, R10, -R3.reuse, RZ ;  /* 0x800000030a0a0210 */ /* 0x080fe40007ffe0ff */
[----:B------:R-:W-:Y:S02]  /*0210*/  @P0 IADD3 R9, PT, PT, R9, 0x1, RZ ;  /* 0x0000000109090810 */ /* 0x000fe40007ffe0ff */
[----:B------:R-:W-:-:S13]  /*0220*/  ISETP.GE.U32.AND P1, PT, R10, R3, PT ;  /* 0x000000030a00720c */ /* 0x000fda0003f26070 */
[----:B------:R-:W-:Y:S02]  /*0230*/  @P1 IADD3 R9, PT, PT, R9, 0x1, RZ ;  /* 0x0000000109091810 */ /* 0x000fe40007ffe0ff */
[----:B------:R-:W-:-:S04]  /*0240*/  @!P2 LOP3.LUT R9, RZ, R3, RZ, 0x33, !PT ;  /* 0x00000003ff09a212 */ /* 0x000fc800078e33ff */
[----:B------:R-:W-:-:S04]  /*0250*/  IADD3 R12, PT, PT, R12, R9, RZ ;  /* 0x000000090c0c7210 */ /* 0x000fc80007ffe0ff */
[C---:B------:R-:W-:Y:S02]  /*0260*/  LOP3.LUT R8, R12.reuse, 0x3, RZ, 0xc0, !PT ;  /* 0x000000030c087812 */ /* 0x040fe400078ec0ff */
[----:B------:R-:W-:Y:S02]  /*0270*/  ISETP.GE.U32.AND P1, PT, R12, 0x3, PT ;  /* 0x000000030c00780c */ /* 0x000fe40003f26070 */
[----:B------:R-:W-:-:S13]  /*0280*/  ISETP.NE.AND P0, PT, R8, 0x3, PT ;  /* 0x000000030800780c */ /* 0x000fda0003f05270 */
[----:B0-----:R-:W-:Y:S05]  /*0290*/  @!P0 BRA `(.L_x_1) ;  /* 0x00000000005c8947 */ /* 0x001fea0003800000 */
[----:B------:R-:W0:Y:S01]  /*02a0*/  LDC.64 R8, c[0x0][0x380] ;  /* 0x0000e000ff087b82 */ /* 0x000e220000000a00 */
[----:B------:R-:W-:-:S04]  /*02b0*/  IADD3 R12, PT, PT, R12, 0x1, RZ ;  /* 0x000000010c0c7810 */ /* 0x000fc80007ffe0ff */
[----:B------:R-:W-:-:S03]  /*02c0*/  LOP3.LUT R12, R12, 0x3, RZ, 0xc0, !PT ;  /* 0x000000030c0c7812 */ /* 0x000fc600078ec0ff */
[----:B------:R-:W1:Y:S01]  /*02d0*/  LDC.64 R10, c[0x0][0x388] ;  /* 0x0000e200ff0a7b82 */ /* 0x000e620000000a00 */
[----:B------:R-:W-:-:S07]  /*02e0*/  IADD3 R20, PT, PT, -R12, RZ, RZ ;  /* 0x000000ff0c147210 */ /* 0x000fce0007ffe1ff */
.L_x_2:
[----:B0-----:R-:W-:-:S04]  /*02f0*/  IMAD.WIDE R18, R0, 0x8, R8 ;  /* 0x0000000800127825 */ /* 0x001fc800078e0208 */
[----:B-1----:R-:W-:Y:S01]  /*0300*/  IMAD.WIDE R16, R0, 0x8, R10 ;  /* 0x0000000800107825 */ /* 0x002fe200078e020a */
[----:B--2---:R-:W2:Y:S04]  /*0310*/  LDG.E.64 R12, desc[UR4][R18.64] ;  /* 0x00000004120c7981 */ /* 0x004ea8000c1e1b00 */
[----:B------:R-:W2:Y:S02]  /*0320*/  LDG.E.64 R14, desc[UR4][R16.64] ;  /* 0x00000004100e7981 */ /* 0x000ea4000c1e1b00 */
[----:B--2---:R-:W-:-:S04]  /*0330*/  FMUL R21, R13, R15 ;  /* 0x0000000f0d157220 */ /* 0x004fc80000400000 */
[----:B------:R-:W-:-:S04]  /*0340*/  FFMA R21, R12, R14, R21 ;  /* 0x0000000e0c157223 */ /* 0x000fc80000000015 */
[----:B-----5:R-:W-:-:S05]  /*0350*/  FADD R6, R21, R6 ;  /* 0x0000000615067221 */ /* 0x020fca0000000000 */
[----:B------:R2:W-:Y:S04]  /*0360*/  STG.E desc[UR4][R4.64], R6 ;  /* 0x0000000604007986 */ /* 0x0005e8000c101904 */
[----:B------:R-:W3:Y:S04]  /*0370*/  LDG.E R14, desc[UR4][R18.64] ;  /* 0x00000004120e7981 */ /* 0x000ee8000c1e1900 */
[----:B------:R-:W4:Y:S01]  /*0380*/  LDG.E R12, desc[UR4][R16.64] ;  /* 0x00000004100c7981 */ /* 0x000f22000c1e1900 */
[----:B------:R-:W-:Y:S02]  /*0390*/  IADD3 R20, PT, PT, R20, 0x1, RZ ;  /* 0x0000000114147810 */ /* 0x000fe40007ffe0ff */
[----:B------:R-:W-:-:S02]  /*03a0*/  IADD3 R0, PT, PT, R0, R3, RZ ;  /* 0x0000000300007210 */ /* 0x000fc40007ffe0ff */
[----:B------:R-:W-:Y:S01]  /*03b0*/  ISETP.NE.AND P0, PT, R20, RZ, PT ;  /* 0x000000ff1400720c */ /* 0x000fe20003f05270 */
[----:B---3--:R-:W-:-:S04]  /*03c0*/  FMUL R14, R15, R14 ;  /* 0x0000000e0f0e7220 */ /* 0x008fc80000400000 */
[----:B----4-:R-:W-:-:S04]  /*03d0*/  FFMA R12, R13, R12, -R14 ;  /* 0x0000000c0d0c7223 */ /* 0x010fc8000000080e */
[----:B------:R-:W-:-:S05]  /*03e0*/  FADD R7, R12, R7 ;  /* 0x000000070c077221 */ /* 0x000fca0000000000 */
[----:B------:R2:W-:Y:S01]  /*03f0*/  STG.E desc[UR4][R4.64+0x4], R7 ;  /* 0x0000040704007986 */ /* 0x0005e2000c101904 */
[----:B------:R-:W-:Y:S05]  /*0400*/  @P0 BRA `(.L_x_2) ;  /* 0xfffffffc00b80947 */ /* 0x000fea000383ffff */
.L_x_1:
[----:B------:R-:W-:Y:S05]  /*0410*/  BSYNC.RECONVERGENT B0 ;  /* 0x0000000000007941 */ /* 0x000fea0003800200 */
.L_x_0:
[----:B------:R-:W-:Y:S05]  /*0420*/  @!P1 EXIT ;  /* 0x000000000000994d */ /* 0x000fea0003800000 */
.L_x_3:
[----:B0-----:R-:W0:Y:S08]  /*0430*/  LDC.64 R10, c[0x0][0x380] ;  /* 0x0000e000ff0a7b82 */ /* 0x001e300000000a00 */
[----:B------:R-:W1:Y:S01]  /*0440*/  LDC.64 R8, c[0x0][0x388] ;  /* 0x0000e200ff087b82 */ /* 0x000e620000000a00 */
[----:B0-----:R-:W-:-:S05]  /*0450*/  IMAD.WIDE R10, R0, 0x8, R10 ;  /* 0x00000008000a7825 */ /* 0x001fca00078e020a */
[----:B------:R-:W3:Y:S01]  /*0460*/  LDG.E.64 R12, desc[UR4][R10.64] ;  /* 0x000000040a0c7981 */ /* 0x000ee2000c1e1b00 */
[----:B-1----:R-:W-:-:S05]  /*0470*/  IMAD.WIDE R8, R0, 0x8, R8 ;  /* 0x0000000800087825 */ /* 0x002fca00078e0208 */
[----:B------:R-:W3:Y:S02]  /*0480*/  LDG.E.64 R14, desc[UR4][R8.64] ;  /* 0x00000004080e7981 */ /* 0x000ee4000c1e1b00 */
[----:B---3--:R-:W-:-:S04]  /*0490*/  FMUL R17, R13, R15 ;  /* 0x0000000f0d117220 */ /* 0x008fc80000400000 */
[----:B------:R-:W-:-:S04]  /*04a0*/  FFMA R17, R12, R14, R17 ;  /* 0x0000000e0c117223 */ /* 0x000fc80000000011 */
[----:B-----5:R-:W-:-:S05]  /*04b0*/  FADD R19, R17, R6 ;  /* 0x0000000611137221 */ /* 0x020fca0000000000 */
[----:B------:R0:W-:Y:S04]  /*04c0*/  STG.E desc[UR4][R4.64], R19 ;  /* 0x0000001304007986 */ /* 0x0001e8000c101904 */
[----:B------:R-:W3:Y:S04]  /*04d0*/  LDG.E R12, desc[UR4][R10.64] ;  /* 0x000000040a0c7981 */ /* 0x000ee8000c1e1900 */
[----:B--2---:R-:W2:Y:S01]  /*04e0*/  LDG.E R6, desc[UR4][R8.64] ;  /* 0x0000000408067981 */ /* 0x004ea2000c1e1900 */
[----:B---3--:R-:W-:-:S04]  /*04f0*/  FMUL R12, R15, R12 ;  /* 0x0000000c0f0c7220 */ /* 0x008fc80000400000 */
[----:B--2---:R-:W-:Y:S01]  /*0500*/  FFMA R6, R13, R6, -R12 ;  /* 0x000000060d067223 */ /* 0x004fe2000000080c */
[----:B------:R-:W-:-:S04]  /*0510*/  IMAD.WIDE R12, R3, 0x8, R8 ;  /* 0x00000008030c7825 */ /* 0x000fc800078e0208 */
[----:B------:R-:W-:Y:S01]  /*0520*/  FADD R21, R6, R7 ;  /* 0x0000000706157221 */ /* 0x000fe20000000000 */
[----:B------:R-:W-:-:S04]  /*0530*/  IMAD.WIDE R6, R3, 0x8, R10 ;  /* 0x0000000803067825 */ /* 0x000fc800078e020a */
[----:B------:R1:W-:Y:S04]  /*0540*/  STG.E desc[UR4][R4.64+0x4], R21 ;  /* 0x0000041504007986 */ /* 0x0003e8000c101904 */
[----:B------:R-:W2:Y:S04]  /*0550*/  LDG.E.64 R14, desc[UR4][R6.64] ;  /* 0x00000004060e7981 */ /* 0x000ea8000c1e1b00 */
[----:B------:R-:W2:Y:S02]  /*0560*/  LDG.E.64 R16, desc[UR4][R12.64] ;  /* 0x000000040c107981 */ /* 0x000ea4000c1e1b00 */
[----:B--2---:R-:W-:-:S04]  /*0570*/  FMUL R23, R15, R17 ;  /* 0x000000110f177220 */ /* 0x004fc80000400000 */
[----:B------:R-:W-:-:S04]  /*0580*/  FFMA R14, R14, R16, R23 ;  /* 0x000000100e0e7223 */ /* 0x000fc80000000017 */
[----:B0-----:R-:W-:-:S05]  /*0590*/  FADD R19, R19, R14 ;  /* 0x0000000e13137221 */ /* 0x001fca0000000000 */
[----:B------:R0:W-:Y:S04]  /*05a0*/  STG.E desc[UR4][R4.64], R19 ;  /* 0x0000001304007986 */ /* 0x0001e8000c101904 */
[----:B------:R-:W2:Y:S04]  /*05b0*/  LDG.E R10, desc[UR4][R6.64] ;  /* 0x00000004060a7981 */ /* 0x000ea8000c1e1900 */
[----:B------:R-:W3:Y:S01]  /*05c0*/  LDG.E R8, desc[UR4][R12.64] ;  /* 0x000000040c087981 */ /* 0x000ee2000c1e1900 */
[----:B--2---:R-:W-:-:S04]  /*05d0*/  FMUL R10, R17, R10 ;  /* 0x0000000a110a7220 */ /* 0x004fc80000400000 */
[----:B---3--:R-:W-:Y:S01]  /*05e0*/  FFMA R8, R15, R8, -R10 ;  /* 0x000000080f087223 */ /* 0x008fe2000000080a */
[----:B------:R-:W-:-:S04]  /*05f0*/  IMAD.WIDE R10, R3, 0x8, R6 ;  /* 0x00000008030a7825 */ /* 0x000fc800078e0206 */
[----:B-1----:R-:W-:Y:S01]  /*0600*/  FADD R21, R21, R8 ;  /* 0x0000000815157221 */ /* 0x002fe20000000000 */
        /* <DEDUP_REMOVED lines=20> */
[----:B------:R-:W-:-:S05]  /*0750*/  FADD R6, R19, R6 ;  /* 0x0000000613067221 */ /* 0x000fca0000000000 */
[----:B------:R0:W-:Y:S04]  /*0760*/  STG.E desc[UR4][R4.64], R6 ;  /* 0x0000000604007986 */ /* 0x0001e8000c101904 */
[----:B------:R-:W2:Y:S04]  /*0770*/  LDG.E R10, desc[UR4][R12.64] ;  /* 0x000000040c0a7981 */ /* 0x000ea8000c1e1900 */
[----:B------:R-:W3:Y:S01]  /*0780*/  LDG.E R8, desc[UR4][R14.64] ;  /* 0x000000040e087981 */ /* 0x000ee2000c1e1900 */
[----:B------:R-:W-:-:S04]  /*0790*/  LEA R0, R3, R0, 0x2 ;  /* 0x0000000003007211 */ /* 0x000fc800078e10ff */
[----:B------:R-:W-:Y:S01]  /*07a0*/  ISETP.GE.AND P0, PT, R0, R2, PT ;  /* 0x000000020000720c */ /* 0x000fe20003f06270 */
[----:B--2---:R-:W-:-:S04]  /*07b0*/  FMUL R10, R17, R10 ;  /* 0x0000000a110a7220 */ /* 0x004fc80000400000 */
[----:B---3--:R-:W-:-:S04]  /*07c0*/  FFMA R8, R7, R8, -R10 ;  /* 0x0000000807087223 */ /* 0x008fc8000000080a */
[----:B------:R-:W-:-:S05]  /*07d0*/  FADD R7, R21, R8 ;  /* 0x0000000815077221 */ /* 0x000fca0000000000 */
[----:B------:R0:W-:Y:S01]  /*07e0*/  STG.E desc[UR4][R4.64+0x4], R7 ;  /* 0x0000040704007986 */ /* 0x0001e2000c101904 */
[----:B------:R-:W-:Y:S05]  /*07f0*/  @!P0 BRA `(.L_x_3) ;  /* 0xfffffffc000c8947 */ /* 0x000fea000383ffff */
[----:B------:R-:W-:Y:S05]  /*0800*/  EXIT ;  /* 0x000000000000794d */ /* 0x000fea0003800000 */
.L_x_4:
[----:B------:R-:W-:-:S00]  /*0810*/  BRA `(.L_x_4) ;  /* 0xfffffffc00fc7947 */ /* 0x000fc0000383ffff */
[----:B------:R-:W-:-:S00]  /*0820*/  NOP ;  /* 0x0000000000007918 */ /* 0x000fc00000000000 */
        /* <DEDUP_REMOVED lines=13> */
.L_x_10:


//--------------------- .text._Z10__autocorrP6float2S0_ii --------------------------
	.section	.text._Z10__autocorrP6float2S0_ii,"ax",@progbits
	.align	128
        .global         _Z10__autocorrP6float2S0_ii
        .type           _Z10__autocorrP6float2S0_ii,@function
        .size           _Z10__autocorrP6float2S0_ii,(.L_x_11 - _Z10__autocorrP6float2S0_ii)
        .other          _Z10__autocorrP6float2S0_ii,@"STO_CUDA_ENTRY STV_DEFAULT"
_Z10__autocorrP6float2S0_ii:
.text._Z10__autocorrP6float2S0_ii:
        /* <DEDUP_REMOVED lines=30> */
[----:B------:R-:W-:Y:S02]  /*01e0*/  IMAD R10, R3, R8, R10 ;  /* 0x00000008030a7224 */ /* 0x000fe400078e020a */
[----:B------:R-:W1:Y:S03]  /*01f0*/  LDC.64 R8, c[0x0][0x380] ;  /* 0x0000e000ff087b82 */ /* 0x000e660000000a00 */
        /* <DEDUP_REMOVED lines=10> */
[----:B01----:R-:W-:Y:S05]  /*02a0*/  @!P0 BRA `(.L_x_6) ;  /* 0x00000000004c8947 */ /* 0x003fea0003800000 */
[----:B------:R-:W0:Y:S01]  /*02b0*/  LDC.64 R10, c[0x0][0x380] ;  /* 0x0000e000ff0a7b82 */ /* 0x000e220000000a00 */
[----:B------:R-:W-:-:S04]  /*02c0*/  IADD3 R12, PT, PT, R12, 0x1, RZ ;  /* 0x000000010c0c7810 */ /* 0x000fc80007ffe0ff */
[----:B------:R-:W-:-:S04]  /*02d0*/  LOP3.LUT R12, R12, 0x3, RZ, 0xc0, !PT ;  /* 0x000000030c0c7812 */ /* 0x000fc800078ec0ff */
[----:B------:R-:W-:-:S07]  /*02e0*/  IADD3 R14, PT, PT, -R12, RZ, RZ ;  /* 0x000000ff0c0e7210 */ /* 0x000fce0007ffe1ff */
.L_x_7:
[----:B0-----:R-:W-:-:S05]  /*02f0*/  IMAD.WIDE R12, R0, 0x8, R10 ;  /* 0x00000008000c7825 */ /* 0x001fca00078e020a */
[----:B------:R-:W2:Y:S02]  /*0300*/  LDG.E.64 R16, desc[UR4][R12.64] ;  /* 0x000000040c107981 */ /* 0x000ea4000c1e1b00 */
[----:B--2---:R-:W-:-:S04]  /*0310*/  FMUL R15, R17, R17 ;  /* 0x00000011110f7220 */ /* 0x004fc80000400000 */
[----:B------:R-:W-:-:S04]  /*0320*/  FFMA R15, R16, R16, R15 ;  /* 0x00000010100f7223 */ /* 0x000fc8000000000f */
[----:B-1---5:R-:W-:-:S05]  /*0330*/  FADD R6, R15, R6 ;  /* 0x000000060f067221 */ /* 0x022fca0000000000 */
[----:B------:R1:W-:Y:S04]  /*0340*/  STG.E desc[UR4][R4.64], R6 ;  /* 0x0000000604007986 */ /* 0x0003e8000c101904 */
[----:B------:R-:W2:Y:S01]  /*0350*/  LDG.E R16, desc[UR4][R12.64] ;  /* 0x000000040c107981 */ /* 0x000ea2000c1e1900 */
[----:B------:R-:W-:Y:S02]  /*0360*/  IADD3 R14, PT, PT, R14, 0x1, RZ ;  /* 0x000000010e0e7810 */ /* 0x000fe40007ffe0ff */
[----:B------:R-:W-:Y:S02]  /*0370*/  IADD3 R0, PT, PT, R0, R3, RZ ;  /* 0x0000000300007210 */ /* 0x000fe40007ffe0ff */
[----:B------:R-:W-:Y:S01]  /*0380*/  ISETP.NE.AND P0, PT, R14, RZ, PT ;  /* 0x000000ff0e00720c */ /* 0x000fe20003f05270 */
[----:B--2---:R-:W-:-:S04]  /*0390*/  FMUL R16, R17, R16 ;  /* 0x0000001011107220 */ /* 0x004fc80000400000 */
[----:B------:R-:W-:-:S04]  /*03a0*/  FADD R16, R16, -R16 ;  /* 0x8000001010107221 */ /* 0x000fc80000000000 */
[----:B------:R-:W-:-:S05]  /*03b0*/  FADD R7, R16, R7 ;  /* 0x0000000710077221 */ /* 0x000fca0000000000 */
[----:B------:R1:W-:Y:S01]  /*03c0*/  STG.E desc[UR4][R4.64+0x4], R7 ;  /* 0x0000040704007986 */ /* 0x0003e2000c101904 */
[----:B------:R-:W-:Y:S05]  /*03d0*/  @P0 BRA `(.L_x_7) ;  /* 0xfffffffc00c40947 */ /* 0x000fea000383ffff */
.L_x_6:
[----:B------:R-:W-:Y:S05]  /*03e0*/  BSYNC.RECONVERGENT B0 ;  /* 0x0000000000007941 */ /* 0x000fea0003800200 */
.L_x_5:
[----:B------:R-:W-:Y:S05]  /*03f0*/  @!P1 EXIT ;  /* 0x000000000000994d */ /* 0x000fea0003800000 */
.L_x_8:
[----:B------:R-:W-:-:S05]  /*0400*/  IMAD.WIDE R10, R0, 0x8, R8 ;  /* 0x00000008000a7825 */ /* 0x000fca00078e0208 */
[----:B------:R-:W2:Y:S02]  /*0410*/  LDG.E.64 R12, desc[UR4][R10.64] ;  /* 0x000000040a0c7981 */ /* 0x000ea4000c1e1b00 */
[----:B--2---:R-:W-:-:S04]  /*0420*/  FMUL R15, R13, R13 ;  /* 0x0000000d0d0f7220 */ /* 0x004fc80000400000 */
[----:B------:R-:W-:-:S04]  /*0430*/  FFMA R15, R12, R12, R15 ;  /* 0x0000000c0c0f7223 */ /* 0x000fc8000000000f */
[----:B-----5:R-:W-:-:S05]  /*0440*/  FADD R15, R15, R6 ;  /* 0x000000060f0f7221 */ /* 0x020fca0000000000 */
[----:B------:R0:W-:Y:S04]  /*0450*/  STG.E desc[UR4][R4.64], R15 ;  /* 0x0000000f04007986 */ /* 0x0001e8000c101904 */
[----:B-1-3--:R-:W2:Y:S02]  /*0460*/  LDG.E R6, desc[UR4][R10.64] ;  /* 0x000000040a067981 */ /* 0x00aea4000c1e1900 */
[----:B--2---:R-:W-:-:S04]  /*0470*/  FMUL R6, R13, R6 ;  /* 0x000000060d067220 */ /* 0x004fc80000400000 */
[----:B------:R-:W-:-:S04]  /*0480*/  FADD R6, R6, -R6 ;  /* 0x8000000606067221 */ /* 0x000fc80000000000 */
[----:B------:R-:W-:Y:S01]  /*0490*/  FADD R13, R6, R7 ;  /* 0x00000007060d7221 */ /* 0x000fe20000000000 */
[----:B------:R-:W-:-:S04]  /*04a0*/  IMAD.WIDE R6, R3, 0x8, R10 ;  /* 0x0000000803067825 */ /* 0x000fc800078e020a */
[----:B------:R1:W-:Y:S04]  /*04b0*/  STG.E desc[UR4][R4.64+0x4], R13 ;  /* 0x0000040d04007986 */ /* 0x0003e8000c101904 */
[----:B------:R-:W2:Y:S02]  /*04c0*/  LDG.E.64 R16, desc[UR4][R6.64] ;  /* 0x0000000406107981 */ /* 0x000ea4000c1e1b00 */
[----:B--2---:R-:W-:-:S04]  /*04d0*/  FMUL R19, R17, R17 ;  /* 0x0000001111137220 */ /* 0x004fc80000400000 */
[----:B------:R-:W-:-:S04]  /*04e0*/  FFMA R16, R16, R16, R19 ;  /* 0x0000001010107223 */ /* 0x000fc80000000013 */
[----:B------:R-:W-:-:S05]  /*04f0*/  FADD R19, R15, R16 ;  /* 0x000000100f137221 */ /* 0x000fca0000000000 */
[----:B------:R2:W-:Y:S04]  /*0500*/  STG.E desc[UR4][R4.64], R19 ;  /* 0x0000001304007986 */ /* 0x0005e8000c101904 */
[----:B------:R-:W3:Y:S02]  /*0510*/  LDG.E R10, desc[UR4][R6.64] ;  /* 0x00000004060a7981 */ /* 0x000ee4000c1e1900 */
[----:B---3--:R-:W-:-:S04]  /*0520*/  FMUL R10, R17, R10 ;  /* 0x0000000a110a7220 */ /* 0x008fc80000400000 */
[----:B------:R-:W-:-:S04]  /*0530*/  FADD R10, R10, -R10 ;  /* 0x8000000a0a0a7221 */ /* 0x000fc80000000000 */
[----:B0-----:R-:W-:Y:S01]  /*0540*/  FADD R15, R13, R10 ;  /* 0x0000000a0d0f7221 */ /* 0x001fe20000000000 */
[----:B------:R-:W-:-:S04]  /*0550*/  IMAD.WIDE R10, R3, 0x8, R6 ;  /* 0x00000008030a7825 */ /* 0x000fc800078e0206 */
[----:B------:R0:W-:Y:S04]  /*0560*/  STG.E desc[UR4][R4.64+0x4], R15 ;  /* 0x0000040f04007986 */ /* 0x0001e8000c101904 */
[----:B-1----:R-:W3:Y:S02]  /*0570*/  LDG.E.64 R12, desc[UR4][R10.64] ;  /* 0x000000040a0c7981 */ /* 0x002ee4000c1e1b00 */
[----:B---3--:R-:W-:-:S04]  /*0580*/  FMUL R17, R13, R13 ;  /* 0x0000000d0d117220 */ /* 0x008fc80000400000 */
[----:B------:R-:W-:-:S04]  /*0590*/  FFMA R12, R12, R12, R17 ;  /* 0x0000000c0c0c7223 */ /* 0x000fc80000000011 */
[----:B------:R-:W-:-:S05]  /*05a0*/  FADD R17, R19, R12 ;  /* 0x0000000c13117221 */ /* 0x000fca0000000000 */
[----:B------:R3:W-:Y:S04]  /*05b0*/  STG.E desc[UR4][R4.64], R17 ;  /* 0x0000001104007986 */ /* 0x0007e8000c101904 */
[----:B------:R-:W4:Y:S02]  /*05c0*/  LDG.E R6, desc[UR4][R10.64] ;  /* 0x000000040a067981 */ /* 0x000f24000c1e1900 */
[----:B----4-:R-:W-:Y:S01]  /*05d0*/  FMUL R6, R13, R6 ;  /* 0x000000060d067220 */ /* 0x010fe20000400000 */
[----:B------:R-:W-:-:S04]  /*05e0*/  IMAD.WIDE R12, R3, 0x8, R10 ;  /* 0x00000008030c7825 */ /* 0x000fc800078e020a */
[----:B------:R-:W-:-:S04]  /*05f0*/  FADD R6, R6, -R6 ;  /* 0x8000000606067221 */ /* 0x000fc80000000000 */
[----:B--2---:R-:W-:-:S05]  /*0600*/  FADD R19, R15, R6 ;  /* 0x000000060f137221 */ /* 0x004fca0000000000 */
[----:B------:R3:W-:Y:S04]  /*0610*/  STG.E desc[UR4][R4.64+0x4], R19 ;  /* 0x0000041304007986 */ /* 0x0007e8000c101904 */
[----:B------:R-:W0:Y:S02]  /*0620*/  LDG.E.64 R6, desc[UR4][R12.64] ;  /* 0x000000040c067981 */ /* 0x000e24000c1e1b00 */
[----:B0-----:R-:W-:-:S04]  /*0630*/  FMUL R15, R7, R7 ;  /* 0x00000007070f7220 */ /* 0x001fc80000400000 */
[----:B------:R-:W-:-:S04]  /*0640*/  FFMA R6, R6, R6, R15 ;  /* 0x0000000606067223 */ /* 0x000fc8000000000f */
[----:B------:R-:W-:-:S05]  /*0650*/  FADD R6, R17, R6 ;  /* 0x0000000611067221 */ /* 0x000fca0000000000 */
[----:B------:R3:W-:Y:S04]  /*0660*/  STG.E desc[UR4][R4.64], R6 ;  /* 0x0000000604007986 */ /* 0x0007e8000c101904 */
[----:B------:R-:W2:Y:S01]  /*0670*/  LDG.E R10, desc[UR4][R12.64] ;  /* 0x000000040c0a7981 */ /* 0x000ea2000c1e1900 */
[----:B------:R-:W-:-:S04]  /*0680*/  LEA R0, R3, R0, 0x2 ;  /* 0x0000000003007211 */ /* 0x000fc800078e10ff */
[----:B------:R-:W-:Y:S01]  /*0690*/  ISETP.GE.AND P0, PT, R0, R2, PT ;  /* 0x000000020000720c */ /* 0x000fe20003f06270 */
[----:B--2---:R-:W-:-:S04]  /*06a0*/  FMUL R10, R7, R10 ;  /* 0x0000000a070a7220 */ /* 0x004fc80000400000 */
[----:B------:R-:W-:-:S04]  /*06b0*/  FADD R10, R10, -R10 ;  /* 0x8000000a0a0a7221 */ /* 0x000fc80000000000 */
[----:B------:R-:W-:-:S05]  /*06c0*/  FADD R7, R19, R10 ;  /* 0x0000000a13077221 */ /* 0x000fca0000000000 */
[----:B------:R3:W-:Y:S01]  /*06d0*/  STG.E desc[UR4][R4.64+0x4], R7 ;  /* 0x0000040704007986 */ /* 0x0007e2000c101904 */
[----:B------:R-:W-:Y:S05]  /*06e0*/  @!P0 BRA `(.L_x_8) ;  /* 0xfffffffc00448947 */ /* 0x000fea000383ffff */
[----:B------:R-:W-:Y:S05]  /*06f0*/  EXIT ;  /* 0x000000000000794d */ /* 0x000fea0003800000 */
.L_x_9:
        /* <DEDUP_REMOVED lines=16> */
.L_x_11:


//--------------------- .nv.shared.reserved.0     --------------------------
	.section	.nv.shared.reserved.0,"aw",@nobits
	.weak		__nv_reservedSMEM_offset_0_alias
	.size		__nv_reservedSMEM_offset_0_alias, 0, 64
	.other		__nv_reservedSMEM_offset_0_alias,@"STO_CUDA_RESERVED_SHARED STV_DEFAULT"
__nv_reservedSMEM_offset_0_alias:
	.zero		0
	.zero		64


//--------------------- .nv.constant0._Z11__crosscorrP6float2S0_S0_ii --------------------------
	.section	.nv.constant0._Z11__crosscorrP6float2S0_S0_ii,"a",@progbits
	.sectionflags	@""
	.align	4
.nv.constant0._Z11__crosscorrP6float2S0_S0_ii:
	.zero		928


//--------------------- .nv.constant0._Z10__autocorrP6float2S0_ii --------------------------
	.section	.nv.constant0._Z10__autocorrP6float2S0_ii,"a",@progbits
	.sectionflags	@""
	.align	4
.nv.constant0._Z10__autocorrP6float2S0_ii:
	.zero		920


//--------------------- SYMBOLS --------------------------

	.type		.nv.reservedSmem.offset0,@object
	.size		.nv.reservedSmem.offset0,0x4
